	.headerflags	@"EF_CUDA_TEXMODE_UNIFIED EF_CUDA_64BIT_ADDRESS EF_CUDA_ACCELERATORS EF_CUDA_SM90 EF_CUDA_VIRTUAL_SM(EF_CUDA_SM90)"
	.elftype	@"ET_EXEC"


//--------------------- .nv.info                  --------------------------
	.section	.nv.info,"",@"SHT_CUDA_INFO"
	.align	4


	//----- nvinfo : EIATTR_REGCOUNT
	.align		4
        /*0000*/ 	.byte	0x04, 0x2f
        /*0002*/ 	.short	(.L_1 - .L_0)
	.align		4
.L_0:
        /*0004*/ 	.word	index@(triton_poi_fused_cat_0)
        /*0008*/ 	.word	0x0000000e


	//----- nvinfo : EIATTR_MIN_STACK_SIZE
	.align		4
.L_1:
        /*000c*/ 	.byte	0x04, 0x12
        /*000e*/ 	.short	(.L_3 - .L_2)
	.align		4
.L_2:
        /*0010*/ 	.word	index@(triton_poi_fused_cat_0)
        /*0014*/ 	.word	0x00000000


	//----- nvinfo : EIATTR_FRAME_SIZE
	.align		4
.L_3:
        /*0018*/ 	.byte	0x04, 0x11
        /*001a*/ 	.short	(.L_5 - .L_4)
	.align		4
.L_4:
        /*001c*/ 	.word	index@(triton_poi_fused_cat_0)
        /*0020*/ 	.word	0x00000000


	//----- nvinfo : EIATTR_MIN_STACK_SIZE
	.align		4
.L_5:
        /*0024*/ 	.byte	0x04, 0x12
        /*0026*/ 	.short	(.L_7 - .L_6)
	.align		4
.L_6:
        /*0028*/ 	.word	index@(triton_poi_fused_cat_0)
        /*002c*/ 	.word	0x00000000
.L_7:


//--------------------- .nv.info.triton_poi_fused_cat_0 --------------------------
	.section	.nv.info.triton_poi_fused_cat_0,"",@"SHT_CUDA_INFO"
	.sectionflags	@""
	.align	4


	//----- nvinfo : EIATTR_CUDA_API_VERSION
	.align		4
        /*0000*/ 	.byte	0x04, 0x37
        /*0002*/ 	.short	(.L_9 - .L_8)
.L_8:
        /*0004*/ 	.word	0x0000007c


	//----- nvinfo : EIATTR_KPARAM_INFO
	.align		4
.L_9:
        /*0008*/ 	.byte	0x04, 0x17
        /*000a*/ 	.short	(.L_11 - .L_10)
.L_10:
        /*000c*/ 	.word	0x00000000
        /*0010*/ 	.short	0x0002
        /*0012*/ 	.short	0x0010
        /*0014*/ 	.byte	0x00, 0xf0, 0x11, 0x00


	//----- nvinfo : EIATTR_KPARAM_INFO
	.align		4
.L_11:
        /*0018*/ 	.byte	0x04, 0x17
        /*001a*/ 	.short	(.L_13 - .L_12)
.L_12:
        /*001c*/ 	.word	0x00000000
        /*0020*/ 	.short	0x0001
        /*0022*/ 	.short	0x0008
        /*0024*/ 	.byte	0x00, 0xf4, 0x21, 0x00


	//----- nvinfo : EIATTR_KPARAM_INFO
	.align		4
.L_13:
        /*0028*/ 	.byte	0x04, 0x17
        /*002a*/ 	.short	(.L_15 - .L_14)
.L_14:
        /*002c*/ 	.word	0x00000000
        /*0030*/ 	.short	0x0000
        /*0032*/ 	.short	0x0000
        /*0034*/ 	.byte	0x00, 0xf4, 0x21, 0x00


	//----- nvinfo : EIATTR_SPARSE_MMA_MASK
	.align		4
.L_15:
        /*0038*/ 	.byte	0x03, 0x50
        /*003a*/ 	.short	0x0000


	//----- nvinfo : EIATTR_MAXREG_COUNT
	.align		4
        /*003c*/ 	.byte	0x03, 0x1b
        /*003e*/ 	.short	0x00ff


	//----- nvinfo : EIATTR_EXIT_INSTR_OFFSETS
	.align		4
        /*0040*/ 	.byte	0x04, 0x1c
        /*0042*/ 	.short	(.L_17 - .L_16)


	//   ....[0]....
.L_16:
        /*0044*/ 	.word	0x00000370


	//   ....[1]....
        /*0048*/ 	.word	0x00000390


	//----- nvinfo : EIATTR_REQNTID
	.align		4
.L_17:
        /*004c*/ 	.byte	0x04, 0x10
        /*004e*/ 	.short	(.L_19 - .L_18)
.L_18:
        /*0050*/ 	.word	0x00000080
        /*0054*/ 	.word	0x00000001
        /*0058*/ 	.word	0x00000001


	//----- nvinfo : EIATTR_CBANK_PARAM_SIZE
	.align		4
.L_19:
        /*005c*/ 	.byte	0x03, 0x19
        /*005e*/ 	.short	0x0014


	//----- nvinfo : EIATTR_PARAM_CBANK
	.align		4
        /*0060*/ 	.byte	0x04, 0x0a
        /*0062*/ 	.short	(.L_21 - .L_20)
	.align		4
.L_20:
        /*0064*/ 	.word	index@(.nv.constant0.triton_poi_fused_cat_0)
        /*0068*/ 	.short	0x0210
        /*006a*/ 	.short	0x0014


	//----- nvinfo : EIATTR_SW_WAR
	.align		4
.L_21:
        /*006c*/ 	.byte	0x04, 0x36
        /*006e*/ 	.short	(.L_23 - .L_22)
.L_22:
        /*0070*/ 	.word	0x00000008
.L_23:


//--------------------- .nv.callgraph             --------------------------
	.section	.nv.callgraph,"",@"SHT_CUDA_CALLGRAPH"
	.align	4
	.sectionentsize	8
	.align		4
        /*0000*/ 	.word	0x00000000
	.align		4
        /*0004*/ 	.word	0xffffffff
	.align		4
        /*0008*/ 	.word	0x00000000
	.align		4
        /*000c*/ 	.word	0xfffffffe
	.align		4
        /*0010*/ 	.word	0x00000000
	.align		4
        /*0014*/ 	.word	0xfffffffd
	.align		4
        /*0018*/ 	.word	0x00000000
	.align		4
        /*001c*/ 	.word	0xfffffffc


//--------------------- .text.triton_poi_fused_cat_0 --------------------------
	.section	.text.triton_poi_fused_cat_0,"ax",@progbits
	.align	128
        .global         triton_poi_fused_cat_0
        .type           triton_poi_fused_cat_0,@function
        .size           triton_poi_fused_cat_0,(.L_x_1 - triton_poi_fused_cat_0)
        .other          triton_poi_fused_cat_0,@"STO_CUDA_ENTRY STV_DEFAULT"
triton_poi_fused_cat_0:
.text.triton_poi_fused_cat_0:
[----:B------:R-:W0:Y:S02]  /*0000*/  LDC R1, c[0x0][0x28] ;  /* 0x00000a00ff017b82 */ /* 0x000e240000000800 */
[----:B------:R-:W1:Y:S01]  /*0010*/  S2R R0, SR_TID.X ;  /* 0x0000000000007919 */ /* 0x000e620000002100 */
[----:B------:R-:W-:Y:S01]  /*0020*/  ULDC.64 UR6, c[0x0][0x210] ;  /* 0x0000840000067ab9 */ /* 0x000fe20000000a00 */
[----:B------:R-:W-:Y:S01]  /*0030*/  ULDC.64 UR4, c[0x0][0x208] ;  /* 0x0000820000047ab9 */ /* 0x000fe20000000a00 */
[----:B------:R-:W2:Y:S01]  /*0040*/  S2R R3, SR_CTAID.X ;  /* 0x0000000000037919 */ /* 0x000ea20000002500 */
[----:B-1----:R-:W-:-:S05]  /*0050*/  IMAD.SHL.U32 R0, R0, 0x2, RZ ;  /* 0x0000000200007824 */ /* 0x002fca00078e00ff */
[----:B------:R-:W-:-:S05]  /*0060*/  LOP3.LUT R0, R0, 0xfe, RZ, 0xc0, !PT ;  /* 0x000000fe00007812 */ /* 0x000fca00078ec0ff */
[----:B--2---:R-:W-:Y:S02]  /*0070*/  IMAD R0, R3, 0x100, R0 ;  /* 0x0000010003007824 */ /* 0x004fe400078e0200 */
[----:B------:R-:W1:Y:S03]  /*0080*/  LDC.64 R2, c[0x0][0x210] ;  /* 0x00008400ff027b82 */ /* 0x000e660000000a00 */
[----:B------:R-:W-:Y:S02]  /*0090*/  SHF.R.S32.HI R5, RZ, 0x1f, R0 ;  /* 0x0000001fff057819 */ /* 0x000fe40000011400 */
[----:B------:R-:W-:Y:S02]  /*00a0*/  ISETP.GE.AND P0, PT, R0, 0x200, PT ;  /* 0x000002000000780c */ /* 0x000fe40003f06270 */
[CC--:B------:R-:W-:Y:S02]  /*00b0*/  LEA.HI R4, R5.reuse, R0.reuse, RZ, 0x4 ;  /* 0x0000000005047211 */ /* 0x0c0fe400078f20ff */
[----:B------:R-:W-:-:S02]  /*00c0*/  LEA.HI R7, R5, R0, RZ, 0x7 ;  /* 0x0000000005077211 */ /* 0x000fc400078f38ff */
[----:B------:R-:W-:Y:S02]  /*00d0*/  SHF.R.S32.HI R6, RZ, 0x4, R4 ;  /* 0x00000004ff067819 */ /* 0x000fe40000011404 */
[----:B------:R-:W-:Y:S02]  /*00e0*/  SHF.R.S32.HI R8, RZ, 0x7, R7 ;  /* 0x00000007ff087819 */ /* 0x000fe40000011407 */
[----:B------:R-:W-:Y:S02]  /*00f0*/  LEA.HI R5, R6, R6, RZ, 0x3 ;  /* 0x0000000606057211 */ /* 0x000fe400078f18ff */
[----:B------:R-:W-:Y:S01]  /*0100*/  LOP3.LUT R9, R7, 0xffffff80, RZ, 0xc0, !PT ;  /* 0xffffff8007097812 */ /* 0x000fe200078ec0ff */
[----:B------:R-:W-:Y:S01]  /*0110*/  IMAD.SHL.U32 R8, R8, 0x40, RZ ;  /* 0x0000004008087824 */ /* 0x000fe200078e00ff */
[----:B------:R-:W-:Y:S02]  /*0120*/  LOP3.LUT R5, R5, 0xfffffff8, RZ, 0xc0, !PT ;  /* 0xfffffff805057812 */ /* 0x000fe400078ec0ff */
[----:B------:R-:W-:-:S02]  /*0130*/  LOP3.LUT R7, R4, 0xfffffff0, RZ, 0xc0, !PT ;  /* 0xfffffff004077812 */ /* 0x000fc400078ec0ff */
[----:B------:R-:W-:Y:S01]  /*0140*/  IADD3 R9, R8, R0, -R9 ;  /* 0x0000000008097210 */ /* 0x000fe20007ffe809 */
[----:B------:R-:W-:Y:S01]  /*0150*/  IMAD.IADD R5, R6, 0x1, -R5 ;  /* 0x0000000106057824 */ /* 0x000fe200078e0a05 */
[----:B------:R-:W-:Y:S01]  /*0160*/  SHF.R.S32.HI R4, RZ, 0x1f, R8 ;  /* 0x0000001fff047819 */ /* 0x000fe20000011408 */
[C---:B------:R-:W-:Y:S02]  /*0170*/  IMAD.IADD R7, R0.reuse, 0x1, -R7 ;  /* 0x0000000100077824 */ /* 0x040fe400078e0a07 */
[----:B-1----:R-:W-:Y:S01]  /*0180*/  IMAD.WIDE R2, R9, 0x4, R2 ;  /* 0x0000000409027825 */ /* 0x002fe200078e0202 */
[C---:B------:R-:W-:Y:S02]  /*0190*/  ISETP.GE.AND P1, PT, R5.reuse, 0x4, PT ;  /* 0x000000040500780c */ /* 0x040fe40003f26270 */
[C---:B------:R-:W-:Y:S01]  /*01a0*/  ISETP.GT.AND P2, PT, R5.reuse, 0x3, !P0 ;  /* 0x000000030500780c */ /* 0x040fe20004744270 */
[----:B------:R-:W-:Y:S01]  /*01b0*/  IMAD.SHL.U32 R5, R5, 0x10, RZ ;  /* 0x0000001005057824 */ /* 0x000fe200078e00ff */
[----:B------:R-:W-:-:S04]  /*01c0*/  ISETP.LT.AND P3, PT, R0, 0x200, !P1 ;  /* 0x000002000000780c */ /* 0x000fc80004f61270 */
[----:B------:R-:W-:Y:S02]  /*01d0*/  IADD3 R6, P4, P5, R5, R7, R8 ;  /* 0x0000000705067210 */ /* 0x000fe40007d9e008 */
[----:B------:R-:W-:Y:S02]  /*01e0*/  CS2R R8, SRZ ;  /* 0x0000000000087805 */ /* 0x000fe4000001ff00 */
[----:B------:R-:W-:Y:S02]  /*01f0*/  SHF.R.S32.HI R7, RZ, 0x1f, R7 ;  /* 0x0000001fff077819 */ /* 0x000fe40000011407 */
[----:B------:R-:W-:-:S04]  /*0200*/  SHF.R.S32.HI R5, RZ, 0x1f, R5 ;  /* 0x0000001fff057819 */ /* 0x000fc80000011405 */
[----:B------:R-:W-:Y:S02]  /*0210*/  IADD3.X R5, R5, R7, R4, P4, P5 ;  /* 0x0000000705057210 */ /* 0x000fe400027ea404 */
[----:B------:R-:W-:Y:S02]  /*0220*/  CS2R R10, SRZ ;  /* 0x00000000000a7805 */ /* 0x000fe4000001ff00 */
[C---:B------:R-:W-:Y:S01]  /*0230*/  LEA R4, P4, R6.reuse, UR6, 0x2 ;  /* 0x0000000606047c11 */ /* 0x040fe2000f8810ff */
[----:B------:R1:W2:Y:S03]  /*0240*/  @P3 LDG.E.64 R8, desc[UR4][R2.64] ;  /* 0x0000000402083981 */ /* 0x0002a6000c1e1b00 */
[----:B------:R-:W-:Y:S02]  /*0250*/  LEA.HI.X R5, R6, UR7, R5, 0x2, P4 ;  /* 0x0000000706057c11 */ /* 0x000fe4000a0f1405 */
[----:B------:R-:W1:Y:S03]  /*0260*/  LDC.64 R6, c[0x0][0x218] ;  /* 0x00008600ff067b82 */ /* 0x000e660000000a00 */
[----:B------:R-:W3:Y:S01]  /*0270*/  @P2 LDG.E.64 R10, desc[UR4][R4.64+-0x100] ;  /* 0xffff0004040a2981 */ /* 0x000ee2000c1e1b00 */
[----:B-1----:R-:W-:Y:S01]  /*0280*/  IMAD.WIDE R2, R0, 0x4, R6 ;  /* 0x0000000400027825 */ /* 0x002fe200078e0206 */
[----:B--2---:R-:W-:-:S02]  /*0290*/  SEL R8, R8, RZ, P3 ;  /* 0x000000ff08087207 */ /* 0x004fc40001800000 */
[----:B------:R-:W-:Y:S02]  /*02a0*/  SEL R9, R9, RZ, P3 ;  /* 0x000000ff09097207 */ /* 0x000fe40001800000 */
[----:B------:R-:W-:Y:S02]  /*02b0*/  FSETP.GEU.AND P3, PT, R8, RZ, PT ;  /* 0x000000ff0800720b */ /* 0x000fe40003f6e000 */
[----:B---3--:R-:W-:Y:S02]  /*02c0*/  SEL R10, R10, RZ, P2 ;  /* 0x000000ff0a0a7207 */ /* 0x008fe40001000000 */
[----:B------:R-:W-:Y:S02]  /*02d0*/  SEL R11, R11, RZ, P2 ;  /* 0x000000ff0b0b7207 */ /* 0x000fe40001000000 */
[----:B------:R-:W-:Y:S02]  /*02e0*/  FSEL R8, R8, RZ, P3 ;  /* 0x000000ff08087208 */ /* 0x000fe40001800000 */
[----:B------:R-:W-:Y:S01]  /*02f0*/  FSETP.GEU.AND P3, PT, -R10, RZ, PT ;  /* 0x000000ff0a00720b */ /* 0x000fe20003f6e100 */
[----:B------:R-:W-:Y:S01]  /*0300*/  FADD R10, RZ, -R10 ;  /* 0x8000000aff0a7221 */ /* 0x000fe20000000000 */
[----:B------:R-:W-:Y:S01]  /*0310*/  FSETP.GEU.AND P4, PT, -R11, RZ, PT ;  /* 0x000000ff0b00720b */ /* 0x000fe20003f8e100 */
[----:B------:R-:W-:Y:S01]  /*0320*/  FADD R11, RZ, -R11 ;  /* 0x8000000bff0b7221 */ /* 0x000fe20000000000 */
[----:B------:R-:W-:-:S02]  /*0330*/  FSETP.GEU.AND P2, PT, R9, RZ, PT ;  /* 0x000000ff0900720b */ /* 0x000fc40003f4e000 */
[----:B------:R-:W-:Y:S02]  /*0340*/  @P1 FSEL R8, R10, RZ, P3 ;  /* 0x000000ff0a081208 */ /* 0x000fe40001800000 */
[----:B------:R-:W-:Y:S02]  /*0350*/  FSEL R9, R9, RZ, P2 ;  /* 0x000000ff09097208 */ /* 0x000fe40001000000 */
[----:B------:R-:W-:Y:S01]  /*0360*/  @P1 FSEL R9, R11, RZ, P4 ;  /* 0x000000ff0b091208 */ /* 0x000fe20002000000 */
[----:B------:R-:W-:Y:S06]  /*0370*/  @P0 EXIT ;  /* 0x000000000000094d */ /* 0x000fec0003800000 */
[----:B------:R-:W-:Y:S01]  /*0380*/  STG.E.64 desc[UR4][R2.64], R8 ;  /* 0x0000000802007986 */ /* 0x000fe2000c101b04 */
[----:B------:R-:W-:Y:S05]  /*0390*/  EXIT ;  /* 0x000000000000794d */ /* 0x000fea0003800000 */
.L_x_0:
[----:B------:R-:W-:-:S00]  /*03a0*/  BRA `(.L_x_0) ;  /* 0xfffffffc00fc7947 */ /* 0x000fc0000383ffff */
[----:B------:R-:W-:-:S00]  /*03b0*/  NOP ;  /* 0x0000000000007918 */ /* 0x000fc00000000000 */
        /* <DEDUP_REMOVED lines=12> */
.L_x_1:


//--------------------- .nv.constant0.triton_poi_fused_cat_0 --------------------------
	.section	.nv.constant0.triton_poi_fused_cat_0,"a",@progbits
	.sectionflags	@""
	.align	4
.nv.constant0.triton_poi_fused_cat_0:
	.zero		548
